	.headerflags	@"EF_CUDA_TEXMODE_UNIFIED EF_CUDA_64BIT_ADDRESS EF_CUDA_ACCELERATORS EF_CUDA_SM90 EF_CUDA_VIRTUAL_SM(EF_CUDA_SM90)"
	.elftype	@"ET_EXEC"


//--------------------- .nv.info                  --------------------------
	.section	.nv.info,"",@"SHT_CUDA_INFO"
	.align	4


	//----- nvinfo : EIATTR_REGCOUNT
	.align		4
        /*0000*/ 	.byte	0x04, 0x2f
        /*0002*/ 	.short	(.L_1 - .L_0)
	.align		4
.L_0:
        /*0004*/ 	.word	index@(triton_poi_fused_reflection_pad2d_3)
        /*0008*/ 	.word	0x00000013


	//----- nvinfo : EIATTR_MIN_STACK_SIZE
	.align		4
.L_1:
        /*000c*/ 	.byte	0x04, 0x12
        /*000e*/ 	.short	(.L_3 - .L_2)
	.align		4
.L_2:
        /*0010*/ 	.word	index@(triton_poi_fused_reflection_pad2d_3)
        /*0014*/ 	.word	0x00000000


	//----- nvinfo : EIATTR_FRAME_SIZE
	.align		4
.L_3:
        /*0018*/ 	.byte	0x04, 0x11
        /*001a*/ 	.short	(.L_5 - .L_4)
	.align		4
.L_4:
        /*001c*/ 	.word	index@(triton_poi_fused_reflection_pad2d_3)
        /*0020*/ 	.word	0x00000000


	//----- nvinfo : EIATTR_MIN_STACK_SIZE
	.align		4
.L_5:
        /*0024*/ 	.byte	0x04, 0x12
        /*0026*/ 	.short	(.L_7 - .L_6)
	.align		4
.L_6:
        /*0028*/ 	.word	index@(triton_poi_fused_reflection_pad2d_3)
        /*002c*/ 	.word	0x00000000
.L_7:


//--------------------- .nv.info.triton_poi_fused_reflection_pad2d_3 --------------------------
	.section	.nv.info.triton_poi_fused_reflection_pad2d_3,"",@"SHT_CUDA_INFO"
	.sectionflags	@""
	.align	4


	//----- nvinfo : EIATTR_CUDA_API_VERSION
	.align		4
        /*0000*/ 	.byte	0x04, 0x37
        /*0002*/ 	.short	(.L_9 - .L_8)
.L_8:
        /*0004*/ 	.word	0x0000007c


	//----- nvinfo : EIATTR_KPARAM_INFO
	.align		4
.L_9:
        /*0008*/ 	.byte	0x04, 0x17
        /*000a*/ 	.short	(.L_11 - .L_10)
.L_10:
        /*000c*/ 	.word	0x00000000
        /*0010*/ 	.short	0x0006
        /*0012*/ 	.short	0x0030
        /*0014*/ 	.byte	0x00, 0xf0, 0x11, 0x00


	//----- nvinfo : EIATTR_KPARAM_INFO
	.align		4
.L_11:
        /*0018*/ 	.byte	0x04, 0x17
        /*001a*/ 	.short	(.L_13 - .L_12)
.L_12:
        /*001c*/ 	.word	0x00000000
        /*0020*/ 	.short	0x0005
        /*0022*/ 	.short	0x0028
        /*0024*/ 	.byte	0x00, 0xf4, 0x21, 0x00


	//----- nvinfo : EIATTR_KPARAM_INFO
	.align		4
.L_13:
        /*0028*/ 	.byte	0x04, 0x17
        /*002a*/ 	.short	(.L_15 - .L_14)
.L_14:
        /*002c*/ 	.word	0x00000000
        /*0030*/ 	.short	0x0004
        /*0032*/ 	.short	0x0020
        /*0034*/ 	.byte	0x00, 0xf4, 0x21, 0x00


	//----- nvinfo : EIATTR_KPARAM_INFO
	.align		4
.L_15:
        /*0038*/ 	.byte	0x04, 0x17
        /*003a*/ 	.short	(.L_17 - .L_16)
.L_16:
        /*003c*/ 	.word	0x00000000
        /*0040*/ 	.short	0x0003
        /*0042*/ 	.short	0x0018
        /*0044*/ 	.byte	0x00, 0xf4, 0x21, 0x00


	//----- nvinfo : EIATTR_KPARAM_INFO
	.align		4
.L_17:
        /*0048*/ 	.byte	0x04, 0x17
        /*004a*/ 	.short	(.L_19 - .L_18)
.L_18:
        /*004c*/ 	.word	0x00000000
        /*0050*/ 	.short	0x0002
        /*0052*/ 	.short	0x0010
        /*0054*/ 	.byte	0x00, 0xf4, 0x21, 0x00


	//----- nvinfo : EIATTR_KPARAM_INFO
	.align		4
.L_19:
        /*0058*/ 	.byte	0x04, 0x17
        /*005a*/ 	.short	(.L_21 - .L_20)
.L_20:
        /*005c*/ 	.word	0x00000000
        /*0060*/ 	.short	0x0001
        /*0062*/ 	.short	0x0008
        /*0064*/ 	.byte	0x00, 0xf4, 0x21, 0x00


	//----- nvinfo : EIATTR_KPARAM_INFO
	.align		4
.L_21:
        /*0068*/ 	.byte	0x04, 0x17
        /*006a*/ 	.short	(.L_23 - .L_22)
.L_22:
        /*006c*/ 	.word	0x00000000
        /*0070*/ 	.short	0x0000
        /*0072*/ 	.short	0x0000
        /*0074*/ 	.byte	0x00, 0xf4, 0x21, 0x00


	//----- nvinfo : EIATTR_SPARSE_MMA_MASK
	.align		4
.L_23:
        /*0078*/ 	.byte	0x03, 0x50
        /*007a*/ 	.short	0x0000


	//----- nvinfo : EIATTR_MAXREG_COUNT
	.align		4
        /*007c*/ 	.byte	0x03, 0x1b
        /*007e*/ 	.short	0x00ff


	//----- nvinfo : EIATTR_EXIT_INSTR_OFFSETS
	.align		4
        /*0080*/ 	.byte	0x04, 0x1c
        /*0082*/ 	.short	(.L_25 - .L_24)


	//   ....[0]....
.L_24:
        /*0084*/ 	.word	0x00000380


	//   ....[1]....
        /*0088*/ 	.word	0x000003a0


	//----- nvinfo : EIATTR_REQNTID
	.align		4
.L_25:
        /*008c*/ 	.byte	0x04, 0x10
        /*008e*/ 	.short	(.L_27 - .L_26)
.L_26:
        /*0090*/ 	.word	0x00000080
        /*0094*/ 	.word	0x00000001
        /*0098*/ 	.word	0x00000001


	//----- nvinfo : EIATTR_CBANK_PARAM_SIZE
	.align		4
.L_27:
        /*009c*/ 	.byte	0x03, 0x19
        /*009e*/ 	.short	0x0034


	//----- nvinfo : EIATTR_PARAM_CBANK
	.align		4
        /*00a0*/ 	.byte	0x04, 0x0a
        /*00a2*/ 	.short	(.L_29 - .L_28)
	.align		4
.L_28:
        /*00a4*/ 	.word	index@(.nv.constant0.triton_poi_fused_reflection_pad2d_3)
        /*00a8*/ 	.short	0x0210
        /*00aa*/ 	.short	0x0034


	//----- nvinfo : EIATTR_SW_WAR
	.align		4
.L_29:
        /*00ac*/ 	.byte	0x04, 0x36
        /*00ae*/ 	.short	(.L_31 - .L_30)
.L_30:
        /*00b0*/ 	.word	0x00000008
.L_31:


//--------------------- .nv.callgraph             --------------------------
	.section	.nv.callgraph,"",@"SHT_CUDA_CALLGRAPH"
	.align	4
	.sectionentsize	8
	.align		4
        /*0000*/ 	.word	0x00000000
	.align		4
        /*0004*/ 	.word	0xffffffff
	.align		4
        /*0008*/ 	.word	0x00000000
	.align		4
        /*000c*/ 	.word	0xfffffffe
	.align		4
        /*0010*/ 	.word	0x00000000
	.align		4
        /*0014*/ 	.word	0xfffffffd
	.align		4
        /*0018*/ 	.word	0x00000000
	.align		4
        /*001c*/ 	.word	0xfffffffc


//--------------------- .text.triton_poi_fused_reflection_pad2d_3 --------------------------
	.section	.text.triton_poi_fused_reflection_pad2d_3,"ax",@progbits
	.align	128
        .global         triton_poi_fused_reflection_pad2d_3
        .type           triton_poi_fused_reflection_pad2d_3,@function
        .size           triton_poi_fused_reflection_pad2d_3,(.L_x_1 - triton_poi_fused_reflection_pad2d_3)
        .other          triton_poi_fused_reflection_pad2d_3,@"STO_CUDA_ENTRY STV_DEFAULT"
triton_poi_fused_reflection_pad2d_3:
.text.triton_poi_fused_reflection_pad2d_3:
[----:B------:R-:W0:Y:S02]  /*0000*/  LDC R1, c[0x0][0x28] ;  /* 0x00000a00ff017b82 */ /* 0x000e240000000800 */
[----:B------:R-:W1:Y:S01]  /*0010*/  S2R R0, SR_TID.X ;  /* 0x0000000000007919 */ /* 0x000e620000002100 */
[----:B------:R-:W2:Y:S01]  /*0020*/  LDC.64 R10, c[0x0][0x210] ;  /* 0x00008400ff0a7b82 */ /* 0x000ea20000000a00 */
[----:B------:R-:W-:Y:S01]  /*0030*/  ULDC.64 UR4, c[0x0][0x208] ;  /* 0x0000820000047ab9 */ /* 0x000fe20000000a00 */
[----:B------:R-:W3:Y:S06]  /*0040*/  S2R R3, SR_CTAID.X ;  /* 0x0000000000037919 */ /* 0x000eec0000002500 */
[----:B------:R-:W4:Y:S01]  /*0050*/  LDC.64 R8, c[0x0][0x220] ;  /* 0x00008800ff087b82 */ /* 0x000f220000000a00 */
[----:B-1----:R-:W-:-:S05]  /*0060*/  LOP3.LUT R0, R0, 0x7f, RZ, 0xc0, !PT ;  /* 0x0000007f00007812 */ /* 0x002fca00078ec0ff */
[----:B---3--:R-:W-:-:S04]  /*0070*/  IMAD R0, R3, 0x80, R0 ;  /* 0x0000008003007824 */ /* 0x008fc800078e0200 */
[C---:B------:R-:W-:Y:S01]  /*0080*/  IMAD.HI R2, R0.reuse, 0x2aaaaaab, RZ ;  /* 0x2aaaaaab00027827 */ /* 0x040fe200078e02ff */
[----:B------:R-:W-:-:S03]  /*0090*/  ISETP.GE.AND P1, PT, R0, 0x240, PT ;  /* 0x000002400000780c */ /* 0x000fc60003f26270 */
[----:B------:R-:W-:Y:S01]  /*00a0*/  IMAD.HI R13, R0, 0x38e38e39, RZ ;  /* 0x38e38e39000d7827 */ /* 0x000fe200078e02ff */
[----:B------:R-:W-:-:S05]  /*00b0*/  LEA.HI R2, R2, R2, RZ, 0x1 ;  /* 0x0000000202027211 */ /* 0x000fca00078f08ff */
[----:B------:R-:W-:-:S05]  /*00c0*/  IMAD.HI R3, R2, 0x2aaaaaab, RZ ;  /* 0x2aaaaaab02037827 */ /* 0x000fca00078e02ff */
[----:B------:R-:W-:Y:S01]  /*00d0*/  LEA.HI R4, R3, R3, RZ, 0x1 ;  /* 0x0000000303047211 */ /* 0x000fe200078f08ff */
[----:B------:R-:W-:-:S04]  /*00e0*/  IMAD R3, R2, 0x6, RZ ;  /* 0x0000000602037824 */ /* 0x000fc800078e02ff */
[----:B------:R-:W-:Y:S01]  /*00f0*/  IMAD R4, R4, 0x6, RZ ;  /* 0x0000000604047824 */ /* 0x000fe200078e02ff */
[----:B------:R-:W-:-:S04]  /*0100*/  LOP3.LUT R3, RZ, R3, RZ, 0x33, !PT ;  /* 0x00000003ff037212 */ /* 0x000fc800078e33ff */
[----:B------:R-:W-:Y:S02]  /*0110*/  LOP3.LUT R5, RZ, R4, RZ, 0x33, !PT ;  /* 0x00000004ff057212 */ /* 0x000fe400078e33ff */
[----:B------:R-:W-:Y:S02]  /*0120*/  IADD3 R3, R0, R3, RZ ;  /* 0x0000000300037210 */ /* 0x000fe40007ffe0ff */
[----:B------:R-:W-:Y:S01]  /*0130*/  SHF.R.U32.HI R4, RZ, 0x1f, R13 ;  /* 0x0000001fff047819 */ /* 0x000fe2000001160d */
[----:B------:R-:W-:Y:S01]  /*0140*/  IMAD.IADD R5, R2, 0x1, R5 ;  /* 0x0000000102057824 */ /* 0x000fe200078e0205 */
[----:B------:R-:W-:Y:S02]  /*0150*/  IABS R3, R3 ;  /* 0x0000000300037213 */ /* 0x000fe40000000000 */
[----:B------:R-:W-:Y:S02]  /*0160*/  LEA.HI.SX32 R13, R13, R4, 0x1d ;  /* 0x000000040d0d7211 */ /* 0x000fe400078feaff */
[----:B------:R-:W-:-:S02]  /*0170*/  IABS R6, R5 ;  /* 0x0000000500067213 */ /* 0x000fc40000000000 */
[----:B------:R-:W-:Y:S02]  /*0180*/  MOV R5, R3 ;  /* 0x0000000300057202 */ /* 0x000fe40000000f00 */
[----:B------:R-:W-:Y:S01]  /*0190*/  IADD3 R6, R6, -0x3, RZ ;  /* 0xfffffffd06067810 */ /* 0x000fe20007ffe0ff */
[----:B------:R-:W1:Y:S02]  /*01a0*/  LDC.64 R2, c[0x0][0x218] ;  /* 0x00008600ff027b82 */ /* 0x000e640000000a00 */
[----:B------:R-:W-:Y:S01]  /*01b0*/  VIADD R5, R5, 0xfffffffd ;  /* 0xfffffffd05057836 */ /* 0x000fe20000000000 */
[----:B------:R-:W-:-:S04]  /*01c0*/  IABS R15, R6 ;  /* 0x00000006000f7213 */ /* 0x000fc80000000000 */
[----:B------:R-:W-:Y:S01]  /*01d0*/  IABS R12, R5 ;  /* 0x00000005000c7213 */ /* 0x000fe20000000000 */
[----:B------:R-:W3:Y:S04]  /*01e0*/  LDC.64 R6, c[0x0][0x228] ;  /* 0x00008a00ff067b82 */ /* 0x000ee80000000a00 */
[----:B------:R-:W-:Y:S01]  /*01f0*/  IMAD R15, R15, 0x4, R12 ;  /* 0x000000040f0f7824 */ /* 0x000fe200078e020c */
[----:B------:R-:W-:-:S03]  /*0200*/  LEA R12, R13, 0xf, 0x4 ;  /* 0x0000000f0d0c7811 */ /* 0x000fc600078e20ff */
[----:B------:R-:W5:Y:S01]  /*0210*/  LDC.64 R4, c[0x0][0x230] ;  /* 0x00008c00ff047b82 */ /* 0x000f620000000a00 */
[----:B------:R-:W-:Y:S01]  /*0220*/  IADD3 R15, R12, -R15, RZ ;  /* 0x8000000f0c0f7210 */ /* 0x000fe20007ffe0ff */
[----:B------:R-:W-:-:S04]  /*0230*/  IMAD.MOV.U32 R12, RZ, RZ, RZ ;  /* 0x000000ffff0c7224 */ /* 0x000fc800078e00ff */
[----:B--2---:R-:W-:Y:S01]  /*0240*/  IMAD.WIDE R10, R15, 0x4, R10 ;  /* 0x000000040f0a7825 */ /* 0x004fe200078e020a */
[----:B------:R-:W-:-:S03]  /*0250*/  CS2R R14, SRZ ;  /* 0x00000000000e7805 */ /* 0x000fc6000001ff00 */
[C---:B-1----:R-:W-:Y:S01]  /*0260*/  IMAD.WIDE R2, R13.reuse, 0x4, R2 ;  /* 0x000000040d027825 */ /* 0x042fe200078e0202 */
[----:B------:R1:W2:Y:S03]  /*0270*/  @!P1 LDG.E.EL R12, desc[UR4][R10.64] ;  /* 0x000000040a0c9981 */ /* 0x0002a6000c2e1900 */
[C---:B----4-:R-:W-:Y:S01]  /*0280*/  IMAD.WIDE R8, R13.reuse, 0x4, R8 ;  /* 0x000000040d087825 */ /* 0x050fe200078e0208 */
[----:B------:R4:W2:Y:S03]  /*0290*/  @!P1 LDG.E.EL R15, desc[UR4][R2.64] ;  /* 0x00000004020f9981 */ /* 0x0008a6000c2e1900 */
[----:B---3--:R-:W-:Y:S01]  /*02a0*/  IMAD.WIDE R6, R13, 0x4, R6 ;  /* 0x000000040d067825 */ /* 0x008fe200078e0206 */
[----:B------:R-:W3:Y:S01]  /*02b0*/  @!P1 LDG.E.EL R14, desc[UR4][R8.64] ;  /* 0x00000004080e9981 */ /* 0x000ee2000c2e1900 */
[----:B-1----:R-:W4:Y:S02]  /*02c0*/  LDC.64 R10, c[0x0][0x238] ;  /* 0x00008e00ff0a7b82 */ /* 0x002f240000000a00 */
[----:B------:R-:W-:-:S02]  /*02d0*/  IMAD.MOV.U32 R16, RZ, RZ, RZ ;  /* 0x000000ffff107224 */ /* 0x000fc400078e00ff */
[----:B-----5:R-:W-:Y:S01]  /*02e0*/  IMAD.WIDE R4, R13, 0x4, R4 ;  /* 0x000000040d047825 */ /* 0x020fe200078e0204 */
[----:B------:R-:W-:-:S04]  /*02f0*/  HFMA2.MMA R13, -RZ, RZ, 0, 0 ;  /* 0x00000000ff0d7435 */ /* 0x000fc800000001ff */
[----:B------:R-:W5:Y:S06]  /*0300*/  @!P1 LDG.E.EL R16, desc[UR4][R4.64] ;  /* 0x0000000404109981 */ /* 0x000f6c000c2e1900 */
[----:B------:R-:W5:Y:S01]  /*0310*/  @!P1 LDG.E.EL R13, desc[UR4][R6.64] ;  /* 0x00000004060d9981 */ /* 0x000f62000c2e1900 */
[----:B----4-:R-:W-:-:S04]  /*0320*/  IMAD.WIDE R2, R0, 0x4, R10 ;  /* 0x0000000400027825 */ /* 0x010fc800078e020a */
[----:B--2---:R-:W-:-:S04]  /*0330*/  FADD R15, -R15, R12 ;  /* 0x0000000c0f0f7221 */ /* 0x004fc80000000100 */
[----:B---3--:R-:W-:-:S04]  /*0340*/  FMUL R15, R15, R14 ;  /* 0x0000000e0f0f7220 */ /* 0x008fc80000400000 */
[----:B-----5:R-:W-:-:S05]  /*0350*/  FFMA R13, R15, R13, R16 ;  /* 0x0000000d0f0d7223 */ /* 0x020fca0000000010 */
[----:B------:R-:W-:-:S04]  /*0360*/  FSETP.GEU.AND P0, PT, R13, RZ, PT ;  /* 0x000000ff0d00720b */ /* 0x000fc80003f0e000 */
[----:B------:R-:W-:Y:S01]  /*0370*/  FSEL R13, R13, RZ, P0 ;  /* 0x000000ff0d0d7208 */ /* 0x000fe20000000000 */
[----:B------:R-:W-:Y:S08]  /*0380*/  @P1 EXIT ;  /* 0x000000000000194d */ /* 0x000ff00003800000 */
[----:B------:R-:W-:Y:S01]  /*0390*/  STG.E desc[UR4][R2.64], R13 ;  /* 0x0000000d02007986 */ /* 0x000fe2000c101904 */
[----:B------:R-:W-:Y:S05]  /*03a0*/  EXIT ;  /* 0x000000000000794d */ /* 0x000fea0003800000 */
.L_x_0:
[----:B------:R-:W-:-:S00]  /*03b0*/  BRA `(.L_x_0) ;  /* 0xfffffffc00fc7947 */ /* 0x000fc0000383ffff */
[----:B------:R-:W-:-:S00]  /*03c0*/  NOP ;  /* 0x0000000000007918 */ /* 0x000fc00000000000 */
        /* <DEDUP_REMOVED lines=11> */
.L_x_1:


//--------------------- .nv.constant0.triton_poi_fused_reflection_pad2d_3 --------------------------
	.section	.nv.constant0.triton_poi_fused_reflection_pad2d_3,"a",@progbits
	.sectionflags	@""
	.align	4
.nv.constant0.triton_poi_fused_reflection_pad2d_3:
	.zero		580
